//
// Generated by NVIDIA NVVM Compiler
//
// Compiler Build ID: CL-36424714
// Cuda compilation tools, release 13.0, V13.0.88
// Based on NVVM 20.0.0
//

.version 9.0
.target sm_100
.address_size 64

	// .globl	_Z9step_funcPdd

.visible .entry _Z9step_funcPdd(
	.param .u64 .ptr .align 1 _Z9step_funcPdd_param_0,
	.param .f64 _Z9step_funcPdd_param_1
)
{
	.reg .b32 	%r<2>;
	.reg .b64 	%rd<3>;
	.reg .b64 	%fd<9>;

	ld.param.u64 	%rd1, [_Z9step_funcPdd_param_0];
	ld.param.f64 	%fd1, [_Z9step_funcPdd_param_1];
	cvta.to.global.u64 	%rd2, %rd1;
	mov.u32 	%r1, %ctaid.x;
	cvt.rn.f64.u32 	%fd2, %r1;
	add.f64 	%fd3, %fd2, 0dBFE0000000000000;
	mul.f64 	%fd4, %fd3, %fd1;
	fma.rn.f64 	%fd5, %fd4, %fd4, 0d3FF0000000000000;
	mov.f64 	%fd6, 0d4010000000000000;
	div.rn.f64 	%fd7, %fd6, %fd5;
	atom.global.add.f64 	%fd8, [%rd2], %fd7;
	ret;

}


// ===== COMPILED SASS (sm_100) =====

	.target	sm_100

	.elftype	@"ET_EXEC"


//--------------------- .note.nv.tkinfo           --------------------------
	.section	.note.nv.tkinfo,"",@"SHT_NOTE"
	.sectionflags	@"SHF_NOTE_NV_TKINFO"
	.tkinfo
        /*0018*/ 	.word	0x00000002
        /*0030*/ 	.string	""
        /*0030*/ 	.string	"ptxas"
        /*0030*/ 	.string	"Cuda compilation tools, release 13.0, V13.0.88"
        /*0030*/ 	.string	"Build cuda_13.0.r13.0/compiler.36424714_0"
        /*0030*/ 	.string	"-arch sm_100 -m 64 "



//--------------------- .note.nv.cuinfo           --------------------------
	.section	.note.nv.cuinfo,"",@"SHT_NOTE"
	.sectionflags	@"SHF_NOTE_NV_CUINFO"
        /*0018*/ 	.short	0x0002
        /*001a*/ 	.short	0x0064
        /*001c*/ 	.short	0x0082
	.zero		2


//--------------------- .nv.info                  --------------------------
	.section	.nv.info,"",@"SHT_CUDA_INFO"
	.align	4


	//----- nvinfo : EIATTR_REGCOUNT
	.align		4
        /*0000*/ 	.byte	0x04, 0x2f
        /*0002*/ 	.short	(.L_1 - .L_0)
	.align		4
.L_0:
        /*0004*/ 	.word	index@(_Z9step_funcPdd)
        /*0008*/ 	.word	0x00000014


	//----- nvinfo : EIATTR_FRAME_SIZE
	.align		4
.L_1:
        /*000c*/ 	.byte	0x04, 0x11
        /*000e*/ 	.short	(.L_3 - .L_2)
	.align		4
.L_2:
        /*0010*/ 	.word	index@($__internal_0_$__cuda_sm20_div_rn_f64_full)
        /*0014*/ 	.word	0x00000000


	//----- nvinfo : EIATTR_FRAME_SIZE
	.align		4
.L_3:
        /*0018*/ 	.byte	0x04, 0x11
        /*001a*/ 	.short	(.L_5 - .L_4)
	.align		4
.L_4:
        /*001c*/ 	.word	index@(_Z9step_funcPdd)
        /*0020*/ 	.word	0x00000000


	//----- nvinfo : EIATTR_MIN_STACK_SIZE
	.align		4
.L_5:
        /*0024*/ 	.byte	0x04, 0x12
        /*0026*/ 	.short	(.L_7 - .L_6)
	.align		4
.L_6:
        /*0028*/ 	.word	index@(_Z9step_funcPdd)
        /*002c*/ 	.word	0x00000000
.L_7:


//--------------------- .nv.compat                --------------------------
	.section	.nv.compat,"",@"SHT_CUDA_COMPAT_INFO"
	.align	4
        /*0000*/ 	.byte	0x02, 0x09, 0x00, 0x00, 0x02, 0x02, 0x01, 0x00, 0x02, 0x05, 0x05, 0x00, 0x03, 0x07, 0x01, 0x01
        /*0010*/ 	.byte	0x02, 0x03, 0x00, 0x00, 0x02, 0x06, 0x01, 0x00, 0x04, 0x0b, 0x08, 0x00, 0x01, 0x00, 0x00, 0x00
        /*0020*/ 	.byte	0x00, 0x00, 0x00, 0x00


//--------------------- .nv.info._Z9step_funcPdd  --------------------------
	.section	.nv.info._Z9step_funcPdd,"",@"SHT_CUDA_INFO"
	.sectionflags	@""
	.align	4


	//----- nvinfo : EIATTR_CUDA_API_VERSION
	.align		4
        /*0000*/ 	.byte	0x04, 0x37
        /*0002*/ 	.short	(.L_9 - .L_8)
.L_8:
        /*0004*/ 	.word	0x00000082


	//----- nvinfo : EIATTR_KPARAM_INFO
	.align		4
.L_9:
        /*0008*/ 	.byte	0x04, 0x17
        /*000a*/ 	.short	(.L_11 - .L_10)
.L_10:
        /*000c*/ 	.word	0x00000000
        /*0010*/ 	.short	0x0001
        /*0012*/ 	.short	0x0008
        /*0014*/ 	.byte	0x00, 0xf0, 0x21, 0x00


	//----- nvinfo : EIATTR_KPARAM_INFO
	.align		4
.L_11:
        /*0018*/ 	.byte	0x04, 0x17
        /*001a*/ 	.short	(.L_13 - .L_12)
.L_12:
        /*001c*/ 	.word	0x00000000
        /*0020*/ 	.short	0x0000
        /*0022*/ 	.short	0x0000
        /*0024*/ 	.byte	0x00, 0xf5, 0x21, 0x00


	//----- nvinfo : EIATTR_SPARSE_MMA_MASK
	.align		4
.L_13:
        /*0028*/ 	.byte	0x03, 0x50
        /*002a*/ 	.short	0x0000


	//----- nvinfo : EIATTR_MAXREG_COUNT
	.align		4
        /*002c*/ 	.byte	0x03, 0x1b
        /*002e*/ 	.short	0x00ff


	//----- nvinfo : EIATTR_MERCURY_ISA_VERSION
	.align		4
        /*0030*/ 	.byte	0x03, 0x5f
        /*0032*/ 	.short	0x0101


	//----- nvinfo : EIATTR_VRC_CTA_INIT_COUNT
	.align		4
        /*0034*/ 	.byte	0x02, 0x4a
	.zero		1
	.zero		1


	//----- nvinfo : EIATTR_EXIT_INSTR_OFFSETS
	.align		4
        /*0038*/ 	.byte	0x04, 0x1c
        /*003a*/ 	.short	(.L_15 - .L_14)


	//   ....[0]....
.L_14:
        /*003c*/ 	.word	0x000001b0


	//----- nvinfo : EIATTR_CRS_STACK_SIZE
	.align		4
.L_15:
        /*0040*/ 	.byte	0x04, 0x1e
        /*0042*/ 	.short	(.L_17 - .L_16)
.L_16:
        /*0044*/ 	.word	0x00000000


	//----- nvinfo : EIATTR_CBANK_PARAM_SIZE
	.align		4
.L_17:
        /*0048*/ 	.byte	0x03, 0x19
        /*004a*/ 	.short	0x0010


	//----- nvinfo : EIATTR_PARAM_CBANK
	.align		4
        /*004c*/ 	.byte	0x04, 0x0a
        /*004e*/ 	.short	(.L_19 - .L_18)
	.align		4
.L_18:
        /*0050*/ 	.word	index@(.nv.constant0._Z9step_funcPdd)
        /*0054*/ 	.short	0x0380
        /*0056*/ 	.short	0x0010


	//----- nvinfo : EIATTR_SW_WAR
	.align		4
.L_19:
        /*0058*/ 	.byte	0x04, 0x36
        /*005a*/ 	.short	(.L_21 - .L_20)
.L_20:
        /*005c*/ 	.word	0x00000008
.L_21:


//--------------------- .nv.callgraph             --------------------------
	.section	.nv.callgraph,"",@"SHT_CUDA_CALLGRAPH"
	.align	4
	.sectionentsize	8
	.align		4
        /*0000*/ 	.word	0x00000000
	.align		4
        /*0004*/ 	.word	0xffffffff
	.align		4
        /*0008*/ 	.word	0x00000000
	.align		4
        /*000c*/ 	.word	0xfffffffe
	.align		4
        /*0010*/ 	.word	0x00000000
	.align		4
        /*0014*/ 	.word	0xfffffffd
	.align		4
        /*0018*/ 	.word	0x00000000
	.align		4
        /*001c*/ 	.word	0xfffffffc


//--------------------- .text._Z9step_funcPdd     --------------------------
	.section	.text._Z9step_funcPdd,"ax",@progbits
	.align	128
        .global         _Z9step_funcPdd
        .type           _Z9step_funcPdd,@function
        .size           _Z9step_funcPdd,(.L_x_5 - _Z9step_funcPdd)
        .other          _Z9step_funcPdd,@"STO_CUDA_ENTRY STV_DEFAULT"
_Z9step_funcPdd:
.text._Z9step_funcPdd:
[----:B------:R-:W-:Y:S08]  /*0000*/  LDC R1, c[0x0][0x37c] ;  /* 0x0000df00ff017b82 */ /* 0x000ff00000000800 */
[----:B------:R-:W0:Y:S02]  /*0010*/  S2UR UR4, SR_CTAID.X ;  /* 0x00000000000479c3 */ /* 0x000e240000002500 */
[----:B0-----:R-:W0:Y:S01]  /*0020*/  I2F.F64.U32 R2, UR4 ;  /* 0x0000000400027d12 */ /* 0x001e220008201800 */
[----:B------:R-:W1:Y:S01]  /*0030*/  LDCU.64 UR4, c[0x0][0x388] ;  /* 0x00007100ff0477ac */ /* 0x000e620008000a00 */
[----:B0-----:R-:W-:-:S08]  /*0040*/  DADD R2, R2, -0.5 ;  /* 0xbfe0000002027429 */ /* 0x001fd00000000000 */
[----:B-1----:R-:W-:Y:S01]  /*0050*/  DMUL R2, R2, UR4 ;  /* 0x0000000402027c28 */ /* 0x002fe20008000000 */
[----:B------:R-:W0:Y:S07]  /*0060*/  LDCU.64 UR4, c[0x0][0x358] ;  /* 0x00006b00ff0477ac */ /* 0x000e2e0008000a00 */
[----:B------:R-:W-:Y:S01]  /*0070*/  DFMA R4, R2, R2, 1 ;  /* 0x3ff000000204742b */ /* 0x000fe20000000002 */
[----:B------:R-:W-:-:S05]  /*0080*/  IMAD.MOV.U32 R2, RZ, RZ, 0x1 ;  /* 0x00000001ff027424 */ /* 0x000fca00078e00ff */
[----:B------:R-:W1:Y:S02]  /*0090*/  MUFU.RCP64H R3, R5 ;  /* 0x0000000500037308 */ /* 0x000e640000001800 */
[----:B-1----:R-:W-:-:S08]  /*00a0*/  DFMA R6, -R4, R2, 1 ;  /* 0x3ff000000406742b */ /* 0x002fd00000000102 */
[----:B------:R-:W-:-:S08]  /*00b0*/  DFMA R6, R6, R6, R6 ;  /* 0x000000060606722b */ /* 0x000fd00000000006 */
[----:B------:R-:W-:-:S08]  /*00c0*/  DFMA R6, R2, R6, R2 ;  /* 0x000000060206722b */ /* 0x000fd00000000002 */
[----:B------:R-:W-:-:S08]  /*00d0*/  DFMA R2, -R4, R6, 1 ;  /* 0x3ff000000402742b */ /* 0x000fd00000000106 */
[----:B------:R-:W-:-:S08]  /*00e0*/  DFMA R2, R6, R2, R6 ;  /* 0x000000020602722b */ /* 0x000fd00000000006 */
[----:B------:R-:W-:-:S08]  /*00f0*/  DMUL R6, R2, 4 ;  /* 0x4010000002067828 */ /* 0x000fd00000000000 */
[----:B------:R-:W-:-:S08]  /*0100*/  DFMA R8, -R4, R6, 4 ;  /* 0x401000000408742b */ /* 0x000fd00000000106 */
[----:B------:R-:W-:-:S10]  /*0110*/  DFMA R2, R2, R8, R6 ;  /* 0x000000080202722b */ /* 0x000fd40000000006 */
[----:B------:R-:W-:-:S05]  /*0120*/  FFMA R0, RZ, R5, R3 ;  /* 0x00000005ff007223 */ /* 0x000fca0000000003 */
[----:B------:R-:W-:-:S13]  /*0130*/  FSETP.GT.AND P0, PT, |R0|, 1.469367938527859385e-39, PT ;  /* 0x001000000000780b */ /* 0x000fda0003f04200 */
[----:B0-----:R-:W-:Y:S05]  /*0140*/  @P0 BRA `(.L_x_0) ;  /* 0x0000000000100947 */ /* 0x001fea0003800000 */
[----:B------:R-:W-:-:S07]  /*0150*/  MOV R0, 0x170 ;  /* 0x0000017000007802 */ /* 0x000fce0000000f00 */
[----:B------:R-:W-:Y:S05]  /*0160*/  CALL.REL.NOINC `($__internal_0_$__cuda_sm20_div_rn_f64_full) ;  /* 0x0000000000147944 */ /* 0x000fea0003c00000 */
[----:B------:R-:W-:Y:S02]  /*0170*/  IMAD.MOV.U32 R2, RZ, RZ, R10 ;  /* 0x000000ffff027224 */ /* 0x000fe400078e000a */
[----:B------:R-:W-:-:S07]  /*0180*/  IMAD.MOV.U32 R3, RZ, RZ, R11 ;  /* 0x000000ffff037224 */ /* 0x000fce00078e000b */
.L_x_0:
[----:B------:R-:W0:Y:S02]  /*0190*/  LDC.64 R4, c[0x0][0x380] ;  /* 0x0000e000ff047b82 */ /* 0x000e240000000a00 */
[----:B0-----:R-:W-:Y:S01]  /*01a0*/  REDG.E.ADD.F64.RN.STRONG.GPU desc[UR4][R4.64], R2 ;  /* 0x00000002040079a6 */ /* 0x001fe2000c12ff04 */
[----:B------:R-:W-:Y:S05]  /*01b0*/  EXIT ;  /* 0x000000000000794d */ /* 0x000fea0003800000 */
        .weak           $__internal_0_$__cuda_sm20_div_rn_f64_full
        .type           $__internal_0_$__cuda_sm20_div_rn_f64_full,@function
        .size           $__internal_0_$__cuda_sm20_div_rn_f64_full,(.L_x_5 - $__internal_0_$__cuda_sm20_div_rn_f64_full)
$__internal_0_$__cuda_sm20_div_rn_f64_full:
[C---:B------:R-:W-:Y:S01]  /*01c0*/  FSETP.GEU.AND P0, PT, |R5|.reuse, 1.469367938527859385e-39, PT ;  /* 0x001000000500780b */ /* 0x040fe20003f0e200 */
[----:B------:R-:W-:Y:S01]  /*01d0*/  IMAD.MOV.U32 R6, RZ, RZ, 0x1 ;  /* 0x00000001ff067424 */ /* 0x000fe200078e00ff */
[C---:B------:R-:W-:Y:S01]  /*01e0*/  LOP3.LUT R2, R5.reuse, 0x800fffff, RZ, 0xc0, !PT ;  /* 0x800fffff05027812 */ /* 0x040fe200078ec0ff */
[----:B------:R-:W-:Y:S01]  /*01f0*/  IMAD.MOV.U32 R15, RZ, RZ, 0x40100000 ;  /* 0x40100000ff0f7424 */ /* 0x000fe200078e00ff */
[----:B------:R-:W-:Y:S01]  /*0200*/  LOP3.LUT R12, R5, 0x7ff00000, RZ, 0xc0, !PT ;  /* 0x7ff00000050c7812 */ /* 0x000fe200078ec0ff */
[----:B------:R-:W-:Y:S01]  /*0210*/  IMAD.MOV.U32 R16, RZ, RZ, 0x1ca00000 ;  /* 0x1ca00000ff107424 */ /* 0x000fe200078e00ff */
[----:B------:R-:W-:Y:S01]  /*0220*/  LOP3.LUT R3, R2, 0x3ff00000, RZ, 0xfc, !PT ;  /* 0x3ff0000002037812 */ /* 0x000fe200078efcff */
[----:B------:R-:W-:Y:S01]  /*0230*/  IMAD.MOV.U32 R2, RZ, RZ, R4 ;  /* 0x000000ffff027224 */ /* 0x000fe200078e0004 */
[----:B------:R-:W-:Y:S01]  /*0240*/  ISETP.LE.U32.AND P1, PT, R12, 0x40100000, PT ;  /* 0x401000000c00780c */ /* 0x000fe20003f23070 */
[----:B------:R-:W-:Y:S02]  /*0250*/  IMAD.MOV.U32 R14, RZ, RZ, R12 ;  /* 0x000000ffff0e7224 */ /* 0x000fe400078e000c */
[----:B------:R-:W-:-:S02]  /*0260*/  VIADD R17, R15, 0xffffffff ;  /* 0xffffffff0f117836 */ /* 0x000fc40000000000 */
[----:B------:R-:W-:-:S06]  /*0270*/  @!P0 DMUL R2, R4, 8.98846567431157953865e+307 ;  /* 0x7fe0000004028828 */ /* 0x000fcc0000000000 */
[----:B------:R-:W0:Y:S04]  /*0280*/  MUFU.RCP64H R7, R3 ;  /* 0x0000000300077308 */ /* 0x000e280000001800 */
[----:B------:R-:W-:Y:S02]  /*0290*/  @!P0 LOP3.LUT R14, R3, 0x7ff00000, RZ, 0xc0, !PT ;  /* 0x7ff00000030e8812 */ /* 0x000fe400078ec0ff */
[----:B------:R-:W-:-:S03]  /*02a0*/  ISETP.GT.U32.AND P0, PT, R17, 0x7feffffe, PT ;  /* 0x7feffffe1100780c */ /* 0x000fc60003f04070 */
[----:B------:R-:W-:-:S05]  /*02b0*/  VIADD R17, R14, 0xffffffff ;  /* 0xffffffff0e117836 */ /* 0x000fca0000000000 */
[----:B------:R-:W-:Y:S01]  /*02c0*/  ISETP.GT.U32.OR P0, PT, R17, 0x7feffffe, P0 ;  /* 0x7feffffe1100780c */ /* 0x000fe20000704470 */
[----:B0-----:R-:W-:-:S08]  /*02d0*/  DFMA R8, R6, -R2, 1 ;  /* 0x3ff000000608742b */ /* 0x001fd00000000802 */
[----:B------:R-:W-:-:S08]  /*02e0*/  DFMA R8, R8, R8, R8 ;  /* 0x000000080808722b */ /* 0x000fd00000000008 */
[----:B------:R-:W-:-:S08]  /*02f0*/  DFMA R8, R6, R8, R6 ;  /* 0x000000080608722b */ /* 0x000fd00000000006 */
[----:B------:R-:W-:-:S08]  /*0300*/  DFMA R6, R8, -R2, 1 ;  /* 0x3ff000000806742b */ /* 0x000fd00000000802 */
[----:B------:R-:W-:Y:S01]  /*0310*/  DFMA R8, R8, R6, R8 ;  /* 0x000000060808722b */ /* 0x000fe20000000008 */
[----:B------:R-:W-:Y:S01]  /*0320*/  SEL R7, R16, 0x63400000, !P1 ;  /* 0x6340000010077807 */ /* 0x000fe20004800000 */
[----:B------:R-:W-:-:S06]  /*0330*/  IMAD.MOV.U32 R6, RZ, RZ, RZ ;  /* 0x000000ffff067224 */ /* 0x000fcc00078e00ff */
[----:B------:R-:W-:-:S08]  /*0340*/  DMUL R10, R8, R6 ;  /* 0x00000006080a7228 */ /* 0x000fd00000000000 */
[----:B------:R-:W-:-:S08]  /*0350*/  DFMA R12, R10, -R2, R6 ;  /* 0x800000020a0c722b */ /* 0x000fd00000000006 */
[----:B------:R-:W-:Y:S01]  /*0360*/  DFMA R8, R8, R12, R10 ;  /* 0x0000000c0808722b */ /* 0x000fe2000000000a */
[----:B------:R-:W-:Y:S10]  /*0370*/  @P0 BRA `(.L_x_1) ;  /* 0x0000000000740947 */ /* 0x000ff40003800000 */
[----:B------:R-:W-:Y:S01]  /*0380*/  LOP3.LUT R12, R5, 0x7ff00000, RZ, 0xc0, !PT ;  /* 0x7ff00000050c7812 */ /* 0x000fe200078ec0ff */
[----:B------:R-:W-:-:S03]  /*0390*/  IMAD.MOV.U32 R10, RZ, RZ, 0x40100000 ;  /* 0x40100000ff0a7424 */ /* 0x000fc600078e00ff */
[----:B------:R-:W-:Y:S01]  /*03a0*/  ISETP.LE.U32.AND P0, PT, R12, 0x40100000, PT ;  /* 0x401000000c00780c */ /* 0x000fe20003f03070 */
[----:B------:R-:W-:Y:S02]  /*03b0*/  IMAD.MOV R11, RZ, RZ, -R12 ;  /* 0x000000ffff0b7224 */ /* 0x000fe400078e0a0c */
[----:B------:R-:W-:-:S03]  /*03c0*/  IMAD.MOV.U32 R12, RZ, RZ, RZ ;  /* 0x000000ffff0c7224 */ /* 0x000fc600078e00ff */
[----:B------:R-:W-:Y:S02]  /*03d0*/  VIADDMNMX R10, R11, R10, 0xb9600000, !PT ;  /* 0xb96000000b0a7446 */ /* 0x000fe4000780010a */
[----:B------:R-:W-:Y:S02]  /*03e0*/  SEL R11, R16, 0x63400000, !P0 ;  /* 0x63400000100b7807 */ /* 0x000fe40004000000 */
[----:B------:R-:W-:-:S05]  /*03f0*/  VIMNMX R10, PT, PT, R10, 0x46a00000, PT ;  /* 0x46a000000a0a7848 */ /* 0x000fca0003fe0100 */
[----:B------:R-:W-:-:S04]  /*0400*/  IMAD.IADD R14, R10, 0x1, -R11 ;  /* 0x000000010a0e7824 */ /* 0x000fc800078e0a0b */
[----:B------:R-:W-:-:S06]  /*0410*/  VIADD R13, R14, 0x7fe00000 ;  /* 0x7fe000000e0d7836 */ /* 0x000fcc0000000000 */
[----:B------:R-:W-:-:S10]  /*0420*/  DMUL R10, R8, R12 ;  /* 0x0000000c080a7228 */ /* 0x000fd40000000000 */
[----:B------:R-:W-:-:S13]  /*0430*/  FSETP.GTU.AND P0, PT, |R11|, 1.469367938527859385e-39, PT ;  /* 0x001000000b00780b */ /* 0x000fda0003f0c200 */
[----:B------:R-:W-:Y:S05]  /*0440*/  @P0 BRA `(.L_x_2) ;  /* 0x0000000000840947 */ /* 0x000fea0003800000 */
[----:B------:R-:W-:Y:S01]  /*0450*/  DFMA R2, R8, -R2, R6 ;  /* 0x800000020802722b */ /* 0x000fe20000000006 */
[----:B------:R-:W-:-:S09]  /*0460*/  IMAD.MOV.U32 R12, RZ, RZ, RZ ;  /* 0x000000ffff0c7224 */ /* 0x000fd200078e00ff */
[C---:B------:R-:W-:Y:S02]  /*0470*/  FSETP.NEU.AND P0, PT, R3.reuse, RZ, PT ;  /* 0x000000ff0300720b */ /* 0x040fe40003f0d000 */
[----:B------:R-:W-:-:S04]  /*0480*/  LOP3.LUT R5, R3, 0x80000000, R5, 0x48, !PT ;  /* 0x8000000003057812 */ /* 0x000fc800078e4805 */
[----:B------:R-:W-:-:S07]  /*0490*/  LOP3.LUT R13, R5, R13, RZ, 0xfc, !PT ;  /* 0x0000000d050d7212 */ /* 0x000fce00078efcff */
[----:B------:R-:W-:Y:S05]  /*04a0*/  @!P0 BRA `(.L_x_2) ;  /* 0x00000000006c8947 */ /* 0x000fea0003800000 */
[----:B------:R-:W-:Y:S02]  /*04b0*/  IMAD.MOV R3, RZ, RZ, -R14 ;  /* 0x000000ffff037224 */ /* 0x000fe400078e0a0e */
[----:B------:R-:W-:-:S06]  /*04c0*/  IMAD.MOV.U32 R2, RZ, RZ, RZ ;  /* 0x000000ffff027224 */ /* 0x000fcc00078e00ff */
[----:B------:R-:W-:Y:S02]  /*04d0*/  DFMA R2, R10, -R2, R8 ;  /* 0x800000020a02722b */ /* 0x000fe40000000008 */
[----:B------:R-:W-:-:S04]  /*04e0*/  DMUL.RP R8, R8, R12 ;  /* 0x0000000c08087228 */ /* 0x000fc80000008000 */
[----:B------:R-:W-:-:S04]  /*04f0*/  IADD3 R2, PT, PT, -R14, -0x43300000, RZ ;  /* 0xbcd000000e027810 */ /* 0x000fc80007ffe1ff */
[----:B------:R-:W-:Y:S02]  /*0500*/  FSETP.NEU.AND P0, PT, |R3|, R2, PT ;  /* 0x000000020300720b */ /* 0x000fe40003f0d200 */
[----:B------:R-:W-:Y:S02]  /*0510*/  LOP3.LUT R5, R9, R5, RZ, 0x3c, !PT ;  /* 0x0000000509057212 */ /* 0x000fe400078e3cff */
[----:B------:R-:W-:Y:S02]  /*0520*/  FSEL R10, R8, R10, !P0 ;  /* 0x0000000a080a7208 */ /* 0x000fe40004000000 */
[----:B------:R-:W-:Y:S01]  /*0530*/  FSEL R11, R5, R11, !P0 ;  /* 0x0000000b050b7208 */ /* 0x000fe20004000000 */
[----:B------:R-:W-:Y:S06]  /*0540*/  BRA `(.L_x_2) ;  /* 0x0000000000447947 */ /* 0x000fec0003800000 */
.L_x_1:
[----:B------:R-:W-:-:S14]  /*0550*/  DSETP.NAN.AND P0, PT, R4, R4, PT ;  /* 0x000000040400722a */ /* 0x000fdc0003f08000 */
[----:B------:R-:W-:Y:S05]  /*0560*/  @P0 BRA `(.L_x_3) ;  /* 0x0000000000340947 */ /* 0x000fea0003800000 */
[----:B------:R-:W-:Y:S01]  /*0570*/  ISETP.NE.AND P0, PT, R15, R14, PT ;  /* 0x0000000e0f00720c */ /* 0x000fe20003f05270 */
[----:B------:R-:W-:Y:S02]  /*0580*/  IMAD.MOV.U32 R10, RZ, RZ, 0x0 ;  /* 0x00000000ff0a7424 */ /* 0x000fe400078e00ff */
[----:B------:R-:W-:-:S10]  /*0590*/  IMAD.MOV.U32 R11, RZ, RZ, -0x80000 ;  /* 0xfff80000ff0b7424 */ /* 0x000fd400078e00ff */
[----:B------:R-:W-:Y:S05]  /*05a0*/  @!P0 BRA `(.L_x_2) ;  /* 0x00000000002c8947 */ /* 0x000fea0003800000 */
[----:B------:R-:W-:Y:S02]  /*05b0*/  ISETP.NE.AND P0, PT, R15, 0x7ff00000, PT ;  /* 0x7ff000000f00780c */ /* 0x000fe40003f05270 */
[----:B------:R-:W-:Y:S02]  /*05c0*/  LOP3.LUT R4, R5, 0x40100000, RZ, 0x3c, !PT ;  /* 0x4010000005047812 */ /* 0x000fe400078e3cff */
[----:B------:R-:W-:Y:S02]  /*05d0*/  ISETP.EQ.OR P0, PT, R14, RZ, !P0 ;  /* 0x000000ff0e00720c */ /* 0x000fe40004702670 */
[----:B------:R-:W-:-:S11]  /*05e0*/  LOP3.LUT R11, R4, 0x80000000, RZ, 0xc0, !PT ;  /* 0x80000000040b7812 */ /* 0x000fd600078ec0ff */
[----:B------:R-:W-:Y:S01]  /*05f0*/  @P0 LOP3.LUT R2, R11, 0x7ff00000, RZ, 0xfc, !PT ;  /* 0x7ff000000b020812 */ /* 0x000fe200078efcff */
[----:B------:R-:W-:Y:S02]  /*0600*/  @!P0 IMAD.MOV.U32 R10, RZ, RZ, RZ ;  /* 0x000000ffff0a8224 */ /* 0x000fe400078e00ff */
[----:B------:R-:W-:Y:S02]  /*0610*/  @P0 IMAD.MOV.U32 R10, RZ, RZ, RZ ;  /* 0x000000ffff0a0224 */ /* 0x000fe400078e00ff */
[----:B------:R-:W-:Y:S01]  /*0620*/  @P0 IMAD.MOV.U32 R11, RZ, RZ, R2 ;  /* 0x000000ffff0b0224 */ /* 0x000fe200078e0002 */
[----:B------:R-:W-:Y:S06]  /*0630*/  BRA `(.L_x_2) ;  /* 0x0000000000087947 */ /* 0x000fec0003800000 */
.L_x_3:
[----:B------:R-:W-:Y:S01]  /*0640*/  LOP3.LUT R11, R5, 0x80000, RZ, 0xfc, !PT ;  /* 0x00080000050b7812 */ /* 0x000fe200078efcff */
[----:B------:R-:W-:-:S07]  /*0650*/  IMAD.MOV.U32 R10, RZ, RZ, R4 ;  /* 0x000000ffff0a7224 */ /* 0x000fce00078e0004 */
.L_x_2:
[----:B------:R-:W-:Y:S02]  /*0660*/  IMAD.MOV.U32 R2, RZ, RZ, R0 ;  /* 0x000000ffff027224 */ /* 0x000fe400078e0000 */
[----:B------:R-:W-:-:S04]  /*0670*/  IMAD.MOV.U32 R3, RZ, RZ, 0x0 ;  /* 0x00000000ff037424 */ /* 0x000fc800078e00ff */
[----:B------:R-:W-:Y:S05]  /*0680*/  RET.REL.NODEC R2 `(_Z9step_funcPdd) ;  /* 0xfffffff8025c7950 */ /* 0x000fea0003c3ffff */
.L_x_4:
[----:B------:R-:W-:-:S00]  /*0690*/  BRA `(.L_x_4) ;  /* 0xfffffffc00fc7947 */ /* 0x000fc0000383ffff */
[----:B------:R-:W-:-:S00]  /*06a0*/  NOP ;  /* 0x0000000000007918 */ /* 0x000fc00000000000 */
        /* <DEDUP_REMOVED lines=13> */
.L_x_5:


//--------------------- .nv.shared.reserved.0     --------------------------
	.section	.nv.shared.reserved.0,"aw",@nobits
	.weak		__nv_reservedSMEM_offset_0_alias
	.size		__nv_reservedSMEM_offset_0_alias, 0, 64
	.other		__nv_reservedSMEM_offset_0_alias,@"STO_CUDA_RESERVED_SHARED STV_DEFAULT"
__nv_reservedSMEM_offset_0_alias:
	.zero		0
	.zero		64


//--------------------- .nv.constant0._Z9step_funcPdd --------------------------
	.section	.nv.constant0._Z9step_funcPdd,"a",@progbits
	.sectionflags	@""
	.align	4
.nv.constant0._Z9step_funcPdd:
	.zero		912


//--------------------- SYMBOLS --------------------------

	.type		.nv.reservedSmem.offset0,@object
	.size		.nv.reservedSmem.offset0,0x4
